//
// Generated by NVIDIA NVVM Compiler
//
// Compiler Build ID: CL-36424714
// Cuda compilation tools, release 13.0, V13.0.88
// Based on NVVM 20.0.0
//

.version 9.0
.target sm_100
.address_size 64

	// .globl	_Z5multiPiS_S_

.visible .entry _Z5multiPiS_S_(
	.param .u64 .ptr .align 1 _Z5multiPiS_S__param_0,
	.param .u64 .ptr .align 1 _Z5multiPiS_S__param_1,
	.param .u64 .ptr .align 1 _Z5multiPiS_S__param_2
)
{
	.reg .b32 	%r<4>;
	.reg .b64 	%rd<7>;

	ld.param.u64 	%rd1, [_Z5multiPiS_S__param_0];
	ld.param.u64 	%rd2, [_Z5multiPiS_S__param_1];
	ld.param.u64 	%rd3, [_Z5multiPiS_S__param_2];
	cvta.to.global.u64 	%rd4, %rd3;
	cvta.to.global.u64 	%rd5, %rd2;
	cvta.to.global.u64 	%rd6, %rd1;
	ld.global.u32 	%r1, [%rd6];
	ld.global.u32 	%r2, [%rd5];
	mul.lo.s32 	%r3, %r2, %r1;
	st.global.u32 	[%rd4], %r3;
	ret;

}


// ===== COMPILED SASS (sm_100) =====

	.target	sm_100

	.elftype	@"ET_EXEC"


//--------------------- .note.nv.tkinfo           --------------------------
	.section	.note.nv.tkinfo,"",@"SHT_NOTE"
	.sectionflags	@"SHF_NOTE_NV_TKINFO"
	.tkinfo
        /*0018*/ 	.word	0x00000002
        /*0030*/ 	.string	""
        /*0030*/ 	.string	"ptxas"
        /*0030*/ 	.string	"Cuda compilation tools, release 13.0, V13.0.88"
        /*0030*/ 	.string	"Build cuda_13.0.r13.0/compiler.36424714_0"
        /*0030*/ 	.string	"-arch sm_100 -m 64 "



//--------------------- .note.nv.cuinfo           --------------------------
	.section	.note.nv.cuinfo,"",@"SHT_NOTE"
	.sectionflags	@"SHF_NOTE_NV_CUINFO"
        /*0018*/ 	.short	0x0002
        /*001a*/ 	.short	0x0064
        /*001c*/ 	.short	0x0082
	.zero		2


//--------------------- .nv.info                  --------------------------
	.section	.nv.info,"",@"SHT_CUDA_INFO"
	.align	4


	//----- nvinfo : EIATTR_REGCOUNT
	.align		4
        /*0000*/ 	.byte	0x04, 0x2f
        /*0002*/ 	.short	(.L_1 - .L_0)
	.align		4
.L_0:
        /*0004*/ 	.word	index@(_Z5multiPiS_S_)
        /*0008*/ 	.word	0x0000000c


	//----- nvinfo : EIATTR_FRAME_SIZE
	.align		4
.L_1:
        /*000c*/ 	.byte	0x04, 0x11
        /*000e*/ 	.short	(.L_3 - .L_2)
	.align		4
.L_2:
        /*0010*/ 	.word	index@(_Z5multiPiS_S_)
        /*0014*/ 	.word	0x00000000


	//----- nvinfo : EIATTR_MIN_STACK_SIZE
	.align		4
.L_3:
        /*0018*/ 	.byte	0x04, 0x12
        /*001a*/ 	.short	(.L_5 - .L_4)
	.align		4
.L_4:
        /*001c*/ 	.word	index@(_Z5multiPiS_S_)
        /*0020*/ 	.word	0x00000000
.L_5:


//--------------------- .nv.compat                --------------------------
	.section	.nv.compat,"",@"SHT_CUDA_COMPAT_INFO"
	.align	4
        /*0000*/ 	.byte	0x02, 0x09, 0x00, 0x00, 0x02, 0x02, 0x01, 0x00, 0x02, 0x05, 0x05, 0x00, 0x03, 0x07, 0x01, 0x01
        /*0010*/ 	.byte	0x02, 0x03, 0x00, 0x00, 0x02, 0x06, 0x01, 0x00, 0x04, 0x0b, 0x08, 0x00, 0x09, 0x00, 0x00, 0x00
        /*0020*/ 	.byte	0x00, 0x00, 0x00, 0x00


//--------------------- .nv.info._Z5multiPiS_S_   --------------------------
	.section	.nv.info._Z5multiPiS_S_,"",@"SHT_CUDA_INFO"
	.sectionflags	@""
	.align	4


	//----- nvinfo : EIATTR_CUDA_API_VERSION
	.align		4
        /*0000*/ 	.byte	0x04, 0x37
        /*0002*/ 	.short	(.L_7 - .L_6)
.L_6:
        /*0004*/ 	.word	0x00000082


	//----- nvinfo : EIATTR_KPARAM_INFO
	.align		4
.L_7:
        /*0008*/ 	.byte	0x04, 0x17
        /*000a*/ 	.short	(.L_9 - .L_8)
.L_8:
        /*000c*/ 	.word	0x00000000
        /*0010*/ 	.short	0x0002
        /*0012*/ 	.short	0x0010
        /*0014*/ 	.byte	0x00, 0xf5, 0x21, 0x00


	//----- nvinfo : EIATTR_KPARAM_INFO
	.align		4
.L_9:
        /*0018*/ 	.byte	0x04, 0x17
        /*001a*/ 	.short	(.L_11 - .L_10)
.L_10:
        /*001c*/ 	.word	0x00000000
        /*0020*/ 	.short	0x0001
        /*0022*/ 	.short	0x0008
        /*0024*/ 	.byte	0x00, 0xf5, 0x21, 0x00


	//----- nvinfo : EIATTR_KPARAM_INFO
	.align		4
.L_11:
        /*0028*/ 	.byte	0x04, 0x17
        /*002a*/ 	.short	(.L_13 - .L_12)
.L_12:
        /*002c*/ 	.word	0x00000000
        /*0030*/ 	.short	0x0000
        /*0032*/ 	.short	0x0000
        /*0034*/ 	.byte	0x00, 0xf5, 0x21, 0x00


	//----- nvinfo : EIATTR_SPARSE_MMA_MASK
	.align		4
.L_13:
        /*0038*/ 	.byte	0x03, 0x50
        /*003a*/ 	.short	0x0000


	//----- nvinfo : EIATTR_MAXREG_COUNT
	.align		4
        /*003c*/ 	.byte	0x03, 0x1b
        /*003e*/ 	.short	0x00ff


	//----- nvinfo : EIATTR_MERCURY_ISA_VERSION
	.align		4
        /*0040*/ 	.byte	0x03, 0x5f
        /*0042*/ 	.short	0x0101


	//----- nvinfo : EIATTR_VRC_CTA_INIT_COUNT
	.align		4
        /*0044*/ 	.byte	0x02, 0x4a
	.zero		1
	.zero		1


	//----- nvinfo : EIATTR_EXIT_INSTR_OFFSETS
	.align		4
        /*0048*/ 	.byte	0x04, 0x1c
        /*004a*/ 	.short	(.L_15 - .L_14)


	//   ....[0]....
.L_14:
        /*004c*/ 	.word	0x00000090


	//----- nvinfo : EIATTR_CBANK_PARAM_SIZE
	.align		4
.L_15:
        /*0050*/ 	.byte	0x03, 0x19
        /*0052*/ 	.short	0x0018


	//----- nvinfo : EIATTR_PARAM_CBANK
	.align		4
        /*0054*/ 	.byte	0x04, 0x0a
        /*0056*/ 	.short	(.L_17 - .L_16)
	.align		4
.L_16:
        /*0058*/ 	.word	index@(.nv.constant0._Z5multiPiS_S_)
        /*005c*/ 	.short	0x0380
        /*005e*/ 	.short	0x0018


	//----- nvinfo : EIATTR_SW_WAR
	.align		4
.L_17:
        /*0060*/ 	.byte	0x04, 0x36
        /*0062*/ 	.short	(.L_19 - .L_18)
.L_18:
        /*0064*/ 	.word	0x00000008
.L_19:


//--------------------- .nv.callgraph             --------------------------
	.section	.nv.callgraph,"",@"SHT_CUDA_CALLGRAPH"
	.align	4
	.sectionentsize	8
	.align		4
        /*0000*/ 	.word	0x00000000
	.align		4
        /*0004*/ 	.word	0xffffffff
	.align		4
        /*0008*/ 	.word	0x00000000
	.align		4
        /*000c*/ 	.word	0xfffffffe
	.align		4
        /*0010*/ 	.word	0x00000000
	.align		4
        /*0014*/ 	.word	0xfffffffd
	.align		4
        /*0018*/ 	.word	0x00000000
	.align		4
        /*001c*/ 	.word	0xfffffffc


//--------------------- .text._Z5multiPiS_S_      --------------------------
	.section	.text._Z5multiPiS_S_,"ax",@progbits
	.align	128
        .global         _Z5multiPiS_S_
        .type           _Z5multiPiS_S_,@function
        .size           _Z5multiPiS_S_,(.L_x_1 - _Z5multiPiS_S_)
        .other          _Z5multiPiS_S_,@"STO_CUDA_ENTRY STV_DEFAULT"
_Z5multiPiS_S_:
.text._Z5multiPiS_S_:
[----:B------:R-:W-:Y:S08]  /*0000*/  LDC R1, c[0x0][0x37c] ;  /* 0x0000df00ff017b82 */ /* 0x000ff00000000800 */
[----:B------:R-:W0:Y:S01]  /*0010*/  LDC.64 R2, c[0x0][0x380] ;  /* 0x0000e000ff027b82 */ /* 0x000e220000000a00 */
[----:B------:R-:W0:Y:S07]  /*0020*/  LDCU.64 UR4, c[0x0][0x358] ;  /* 0x00006b00ff0477ac */ /* 0x000e2e0008000a00 */
[----:B------:R-:W1:Y:S01]  /*0030*/  LDC.64 R4, c[0x0][0x388] ;  /* 0x0000e200ff047b82 */ /* 0x000e620000000a00 */
[----:B0-----:R-:W2:Y:S04]  /*0040*/  LDG.E R2, desc[UR4][R2.64] ;  /* 0x0000000402027981 */ /* 0x001ea8000c1e1900 */
[----:B-1----:R-:W2:Y:S03]  /*0050*/  LDG.E R5, desc[UR4][R4.64] ;  /* 0x0000000404057981 */ /* 0x002ea6000c1e1900 */
[----:B------:R-:W0:Y:S01]  /*0060*/  LDC.64 R6, c[0x0][0x390] ;  /* 0x0000e400ff067b82 */ /* 0x000e220000000a00 */
[----:B--2---:R-:W-:-:S05]  /*0070*/  IMAD R9, R2, R5, RZ ;  /* 0x0000000502097224 */ /* 0x004fca00078e02ff */
[----:B0-----:R-:W-:Y:S01]  /*0080*/  STG.E desc[UR4][R6.64], R9 ;  /* 0x0000000906007986 */ /* 0x001fe2000c101904 */
[----:B------:R-:W-:Y:S05]  /*0090*/  EXIT ;  /* 0x000000000000794d */ /* 0x000fea0003800000 */
.L_x_0:
[----:B------:R-:W-:-:S00]  /*00a0*/  BRA `(.L_x_0) ;  /* 0xfffffffc00fc7947 */ /* 0x000fc0000383ffff */
[----:B------:R-:W-:-:S00]  /*00b0*/  NOP ;  /* 0x0000000000007918 */ /* 0x000fc00000000000 */
        /* <DEDUP_REMOVED lines=12> */
.L_x_1:


//--------------------- .nv.shared.reserved.0     --------------------------
	.section	.nv.shared.reserved.0,"aw",@nobits
	.weak		__nv_reservedSMEM_offset_0_alias
	.size		__nv_reservedSMEM_offset_0_alias, 0, 64
	.other		__nv_reservedSMEM_offset_0_alias,@"STO_CUDA_RESERVED_SHARED STV_DEFAULT"
__nv_reservedSMEM_offset_0_alias:
	.zero		0
	.zero		64


//--------------------- .nv.constant0._Z5multiPiS_S_ --------------------------
	.section	.nv.constant0._Z5multiPiS_S_,"a",@progbits
	.sectionflags	@""
	.align	4
.nv.constant0._Z5multiPiS_S_:
	.zero		920


//--------------------- SYMBOLS --------------------------

	.type		.nv.reservedSmem.offset0,@object
	.size		.nv.reservedSmem.offset0,0x4
